//
// Generated by NVIDIA NVVM Compiler
//
// Compiler Build ID: CL-36424714
// Cuda compilation tools, release 13.0, V13.0.88
// Based on NVVM 20.0.0
//

.version 9.0
.target sm_100
.address_size 64

	// .globl	_Z6mean_1PfS_i
.extern .func  (.param .b32 func_retval0) vprintf
(
	.param .b64 vprintf_param_0,
	.param .b64 vprintf_param_1
)
;
.global .align 1 .b8 $str[8] = {116, 105, 100, 32, 37, 100, 10};
.global .align 1 .b8 $str$1[9] = {100, 48, 32, 61, 32, 37, 102, 10};
.global .align 1 .b8 $str$2[9] = {100, 49, 32, 61, 32, 37, 102, 10};
.global .align 1 .b8 $str$3[9] = {100, 50, 32, 61, 32, 37, 102, 10};

.visible .entry _Z6mean_1PfS_i(
	.param .u64 .ptr .align 1 _Z6mean_1PfS_i_param_0,
	.param .u64 .ptr .align 1 _Z6mean_1PfS_i_param_1,
	.param .u32 _Z6mean_1PfS_i_param_2
)
{
	.local .align 8 .b8 	__local_depot0[8];
	.reg .b64 	%SP;
	.reg .b64 	%SPL;
	.reg .pred 	%p<16>;
	.reg .b32 	%r<62>;
	.reg .b32 	%f<31>;
	.reg .b64 	%rd<63>;
	.reg .b64 	%fd<16>;

	mov.u64 	%SPL, __local_depot0;
	cvta.local.u64 	%SP, %SPL;
	ld.param.u64 	%rd5, [_Z6mean_1PfS_i_param_0];
	ld.param.u64 	%rd6, [_Z6mean_1PfS_i_param_1];
	ld.param.u32 	%r11, [_Z6mean_1PfS_i_param_2];
	add.u64 	%rd7, %SP, 0;
	add.u64 	%rd1, %SPL, 0;
	setp.lt.s32 	%p1, %r11, 1;
	@%p1 bra 	$L__BB0_22;
	mov.u32 	%r12, %tid.x;
	mov.u32 	%r13, %ntid.x;
	mov.u32 	%r14, %ctaid.x;
	mad.lo.s32 	%r15, %r14, %r13, %r12;
	add.s32 	%r1, %r11, -1;
	cvta.to.global.u64 	%rd8, %rd5;
	cvta.to.global.u64 	%rd9, %rd6;
	mul.lo.s32 	%r2, %r15, 3;
	mul.wide.u32 	%rd10, %r2, 4;
	add.s64 	%rd2, %rd8, %rd10;
	add.s32 	%r16, %r2, 2;
	mul.wide.u32 	%rd11, %r16, 4;
	add.s64 	%rd3, %rd8, %rd11;
	mul.wide.u32 	%rd12, %r15, 4;
	add.s64 	%rd4, %rd9, %rd12;
	mul.hi.u32 	%r17, %r1, -1431655765;
	shr.u32 	%r18, %r17, 1;
	add.s32 	%r3, %r18, 1;
	and.b32  	%r4, %r3, 3;
	setp.lt.u32 	%p2, %r11, 10;
	@%p2 bra 	$L__BB0_16;
	and.b32  	%r19, %r3, 2147483644;
	neg.s32 	%r60, %r19;
	mov.u64 	%rd13, $str;
$L__BB0_3:
	setp.ge.u32 	%p3, %r2, %r1;
	st.local.u32 	[%rd1], %r2;
	cvta.global.u64 	%rd14, %rd13;
	{ // callseq 0, 0
	.param .b64 param0;
	st.param.b64 	[param0], %rd14;
	.param .b64 param1;
	st.param.b64 	[param1], %rd7;
	.param .b32 retval0;
	call.uni (retval0), 
	vprintf, 
	(
	param0, 
	param1
	);
	ld.param.b32 	%r20, [retval0];
	} // callseq 0
	@%p3 bra 	$L__BB0_6;
	ld.global.f32 	%f6, [%rd2];
	cvt.f64.f32 	%fd1, %f6;
	st.local.f64 	[%rd1], %fd1;
	mov.u64 	%rd16, $str$1;
	cvta.global.u64 	%rd17, %rd16;
	{ // callseq 1, 0
	.param .b64 param0;
	st.param.b64 	[param0], %rd17;
	.param .b64 param1;
	st.param.b64 	[param1], %rd7;
	.param .b32 retval0;
	call.uni (retval0), 
	vprintf, 
	(
	param0, 
	param1
	);
	ld.param.b32 	%r22, [retval0];
	} // callseq 1
	ld.global.f32 	%f7, [%rd2+4];
	cvt.f64.f32 	%fd2, %f7;
	st.local.f64 	[%rd1], %fd2;
	mov.u64 	%rd19, $str$2;
	cvta.global.u64 	%rd20, %rd19;
	{ // callseq 2, 0
	.param .b64 param0;
	st.param.b64 	[param0], %rd20;
	.param .b64 param1;
	st.param.b64 	[param1], %rd7;
	.param .b32 retval0;
	call.uni (retval0), 
	vprintf, 
	(
	param0, 
	param1
	);
	ld.param.b32 	%r24, [retval0];
	} // callseq 2
	ld.global.f32 	%f8, [%rd3];
	cvt.f64.f32 	%fd3, %f8;
	st.local.f64 	[%rd1], %fd3;
	mov.u64 	%rd21, $str$3;
	cvta.global.u64 	%rd22, %rd21;
	{ // callseq 3, 0
	.param .b64 param0;
	st.param.b64 	[param0], %rd22;
	.param .b64 param1;
	st.param.b64 	[param1], %rd7;
	.param .b32 retval0;
	call.uni (retval0), 
	vprintf, 
	(
	param0, 
	param1
	);
	ld.param.b32 	%r26, [retval0];
	} // callseq 3
	add.f32 	%f9, %f6, %f7;
	add.f32 	%f10, %f9, %f8;
	div.rn.f32 	%f1, %f10, 0f40400000;
	setp.eq.f32 	%p4, %f1, 0f00000000;
	@%p4 bra 	$L__BB0_6;
	st.global.f32 	[%rd4], %f1;
$L__BB0_6:
	setp.ge.u32 	%p5, %r2, %r1;
	st.local.u32 	[%rd1], %r2;
	cvta.global.u64 	%rd24, %rd13;
	{ // callseq 4, 0
	.param .b64 param0;
	st.param.b64 	[param0], %rd24;
	.param .b64 param1;
	st.param.b64 	[param1], %rd7;
	.param .b32 retval0;
	call.uni (retval0), 
	vprintf, 
	(
	param0, 
	param1
	);
	ld.param.b32 	%r28, [retval0];
	} // callseq 4
	@%p5 bra 	$L__BB0_9;
	ld.global.f32 	%f11, [%rd2];
	cvt.f64.f32 	%fd4, %f11;
	st.local.f64 	[%rd1], %fd4;
	mov.u64 	%rd26, $str$1;
	cvta.global.u64 	%rd27, %rd26;
	{ // callseq 5, 0
	.param .b64 param0;
	st.param.b64 	[param0], %rd27;
	.param .b64 param1;
	st.param.b64 	[param1], %rd7;
	.param .b32 retval0;
	call.uni (retval0), 
	vprintf, 
	(
	param0, 
	param1
	);
	ld.param.b32 	%r30, [retval0];
	} // callseq 5
	ld.global.f32 	%f12, [%rd2+4];
	cvt.f64.f32 	%fd5, %f12;
	st.local.f64 	[%rd1], %fd5;
	mov.u64 	%rd29, $str$2;
	cvta.global.u64 	%rd30, %rd29;
	{ // callseq 6, 0
	.param .b64 param0;
	st.param.b64 	[param0], %rd30;
	.param .b64 param1;
	st.param.b64 	[param1], %rd7;
	.param .b32 retval0;
	call.uni (retval0), 
	vprintf, 
	(
	param0, 
	param1
	);
	ld.param.b32 	%r32, [retval0];
	} // callseq 6
	ld.global.f32 	%f13, [%rd3];
	cvt.f64.f32 	%fd6, %f13;
	st.local.f64 	[%rd1], %fd6;
	mov.u64 	%rd31, $str$3;
	cvta.global.u64 	%rd32, %rd31;
	{ // callseq 7, 0
	.param .b64 param0;
	st.param.b64 	[param0], %rd32;
	.param .b64 param1;
	st.param.b64 	[param1], %rd7;
	.param .b32 retval0;
	call.uni (retval0), 
	vprintf, 
	(
	param0, 
	param1
	);
	ld.param.b32 	%r34, [retval0];
	} // callseq 7
	add.f32 	%f14, %f11, %f12;
	add.f32 	%f15, %f14, %f13;
	div.rn.f32 	%f2, %f15, 0f40400000;
	setp.eq.f32 	%p6, %f2, 0f00000000;
	@%p6 bra 	$L__BB0_9;
	st.global.f32 	[%rd4], %f2;
$L__BB0_9:
	setp.ge.u32 	%p7, %r2, %r1;
	st.local.u32 	[%rd1], %r2;
	cvta.global.u64 	%rd34, %rd13;
	{ // callseq 8, 0
	.param .b64 param0;
	st.param.b64 	[param0], %rd34;
	.param .b64 param1;
	st.param.b64 	[param1], %rd7;
	.param .b32 retval0;
	call.uni (retval0), 
	vprintf, 
	(
	param0, 
	param1
	);
	ld.param.b32 	%r36, [retval0];
	} // callseq 8
	@%p7 bra 	$L__BB0_12;
	ld.global.f32 	%f16, [%rd2];
	cvt.f64.f32 	%fd7, %f16;
	st.local.f64 	[%rd1], %fd7;
	mov.u64 	%rd36, $str$1;
	cvta.global.u64 	%rd37, %rd36;
	{ // callseq 9, 0
	.param .b64 param0;
	st.param.b64 	[param0], %rd37;
	.param .b64 param1;
	st.param.b64 	[param1], %rd7;
	.param .b32 retval0;
	call.uni (retval0), 
	vprintf, 
	(
	param0, 
	param1
	);
	ld.param.b32 	%r38, [retval0];
	} // callseq 9
	ld.global.f32 	%f17, [%rd2+4];
	cvt.f64.f32 	%fd8, %f17;
	st.local.f64 	[%rd1], %fd8;
	mov.u64 	%rd39, $str$2;
	cvta.global.u64 	%rd40, %rd39;
	{ // callseq 10, 0
	.param .b64 param0;
	st.param.b64 	[param0], %rd40;
	.param .b64 param1;
	st.param.b64 	[param1], %rd7;
	.param .b32 retval0;
	call.uni (retval0), 
	vprintf, 
	(
	param0, 
	param1
	);
	ld.param.b32 	%r40, [retval0];
	} // callseq 10
	ld.global.f32 	%f18, [%rd3];
	cvt.f64.f32 	%fd9, %f18;
	st.local.f64 	[%rd1], %fd9;
	mov.u64 	%rd41, $str$3;
	cvta.global.u64 	%rd42, %rd41;
	{ // callseq 11, 0
	.param .b64 param0;
	st.param.b64 	[param0], %rd42;
	.param .b64 param1;
	st.param.b64 	[param1], %rd7;
	.param .b32 retval0;
	call.uni (retval0), 
	vprintf, 
	(
	param0, 
	param1
	);
	ld.param.b32 	%r42, [retval0];
	} // callseq 11
	add.f32 	%f19, %f16, %f17;
	add.f32 	%f20, %f19, %f18;
	div.rn.f32 	%f3, %f20, 0f40400000;
	setp.eq.f32 	%p8, %f3, 0f00000000;
	@%p8 bra 	$L__BB0_12;
	st.global.f32 	[%rd4], %f3;
$L__BB0_12:
	setp.ge.u32 	%p9, %r2, %r1;
	st.local.u32 	[%rd1], %r2;
	cvta.global.u64 	%rd44, %rd13;
	{ // callseq 12, 0
	.param .b64 param0;
	st.param.b64 	[param0], %rd44;
	.param .b64 param1;
	st.param.b64 	[param1], %rd7;
	.param .b32 retval0;
	call.uni (retval0), 
	vprintf, 
	(
	param0, 
	param1
	);
	ld.param.b32 	%r44, [retval0];
	} // callseq 12
	@%p9 bra 	$L__BB0_15;
	ld.global.f32 	%f21, [%rd2];
	cvt.f64.f32 	%fd10, %f21;
	st.local.f64 	[%rd1], %fd10;
	mov.u64 	%rd46, $str$1;
	cvta.global.u64 	%rd47, %rd46;
	{ // callseq 13, 0
	.param .b64 param0;
	st.param.b64 	[param0], %rd47;
	.param .b64 param1;
	st.param.b64 	[param1], %rd7;
	.param .b32 retval0;
	call.uni (retval0), 
	vprintf, 
	(
	param0, 
	param1
	);
	ld.param.b32 	%r46, [retval0];
	} // callseq 13
	ld.global.f32 	%f22, [%rd2+4];
	cvt.f64.f32 	%fd11, %f22;
	st.local.f64 	[%rd1], %fd11;
	mov.u64 	%rd49, $str$2;
	cvta.global.u64 	%rd50, %rd49;
	{ // callseq 14, 0
	.param .b64 param0;
	st.param.b64 	[param0], %rd50;
	.param .b64 param1;
	st.param.b64 	[param1], %rd7;
	.param .b32 retval0;
	call.uni (retval0), 
	vprintf, 
	(
	param0, 
	param1
	);
	ld.param.b32 	%r48, [retval0];
	} // callseq 14
	ld.global.f32 	%f23, [%rd3];
	cvt.f64.f32 	%fd12, %f23;
	st.local.f64 	[%rd1], %fd12;
	mov.u64 	%rd51, $str$3;
	cvta.global.u64 	%rd52, %rd51;
	{ // callseq 15, 0
	.param .b64 param0;
	st.param.b64 	[param0], %rd52;
	.param .b64 param1;
	st.param.b64 	[param1], %rd7;
	.param .b32 retval0;
	call.uni (retval0), 
	vprintf, 
	(
	param0, 
	param1
	);
	ld.param.b32 	%r50, [retval0];
	} // callseq 15
	add.f32 	%f24, %f21, %f22;
	add.f32 	%f25, %f24, %f23;
	div.rn.f32 	%f4, %f25, 0f40400000;
	setp.eq.f32 	%p10, %f4, 0f00000000;
	@%p10 bra 	$L__BB0_15;
	st.global.f32 	[%rd4], %f4;
$L__BB0_15:
	add.s32 	%r60, %r60, 4;
	setp.ne.s32 	%p11, %r60, 0;
	@%p11 bra 	$L__BB0_3;
$L__BB0_16:
	setp.eq.s32 	%p12, %r4, 0;
	@%p12 bra 	$L__BB0_22;
	neg.s32 	%r61, %r4;
	mov.u64 	%rd53, $str;
	mov.u64 	%rd56, $str$1;
	mov.u64 	%rd59, $str$2;
	mov.u64 	%rd61, $str$3;
$L__BB0_18:
	.pragma "nounroll";
	setp.ge.u32 	%p13, %r2, %r1;
	st.local.u32 	[%rd1], %r2;
	cvta.global.u64 	%rd54, %rd53;
	{ // callseq 16, 0
	.param .b64 param0;
	st.param.b64 	[param0], %rd54;
	.param .b64 param1;
	st.param.b64 	[param1], %rd7;
	.param .b32 retval0;
	call.uni (retval0), 
	vprintf, 
	(
	param0, 
	param1
	);
	ld.param.b32 	%r52, [retval0];
	} // callseq 16
	@%p13 bra 	$L__BB0_21;
	ld.global.f32 	%f26, [%rd2];
	cvt.f64.f32 	%fd13, %f26;
	st.local.f64 	[%rd1], %fd13;
	cvta.global.u64 	%rd57, %rd56;
	{ // callseq 17, 0
	.param .b64 param0;
	st.param.b64 	[param0], %rd57;
	.param .b64 param1;
	st.param.b64 	[param1], %rd7;
	.param .b32 retval0;
	call.uni (retval0), 
	vprintf, 
	(
	param0, 
	param1
	);
	ld.param.b32 	%r54, [retval0];
	} // callseq 17
	ld.global.f32 	%f27, [%rd2+4];
	cvt.f64.f32 	%fd14, %f27;
	st.local.f64 	[%rd1], %fd14;
	cvta.global.u64 	%rd60, %rd59;
	{ // callseq 18, 0
	.param .b64 param0;
	st.param.b64 	[param0], %rd60;
	.param .b64 param1;
	st.param.b64 	[param1], %rd7;
	.param .b32 retval0;
	call.uni (retval0), 
	vprintf, 
	(
	param0, 
	param1
	);
	ld.param.b32 	%r56, [retval0];
	} // callseq 18
	ld.global.f32 	%f28, [%rd3];
	cvt.f64.f32 	%fd15, %f28;
	st.local.f64 	[%rd1], %fd15;
	cvta.global.u64 	%rd62, %rd61;
	{ // callseq 19, 0
	.param .b64 param0;
	st.param.b64 	[param0], %rd62;
	.param .b64 param1;
	st.param.b64 	[param1], %rd7;
	.param .b32 retval0;
	call.uni (retval0), 
	vprintf, 
	(
	param0, 
	param1
	);
	ld.param.b32 	%r58, [retval0];
	} // callseq 19
	add.f32 	%f29, %f26, %f27;
	add.f32 	%f30, %f29, %f28;
	div.rn.f32 	%f5, %f30, 0f40400000;
	setp.eq.f32 	%p14, %f5, 0f00000000;
	@%p14 bra 	$L__BB0_21;
	st.global.f32 	[%rd4], %f5;
$L__BB0_21:
	add.s32 	%r61, %r61, 1;
	setp.ne.s32 	%p15, %r61, 0;
	@%p15 bra 	$L__BB0_18;
$L__BB0_22:
	ret;

}


// ===== COMPILED SASS (sm_100) =====

	.target	sm_100

	.elftype	@"ET_EXEC"


//--------------------- .note.nv.tkinfo           --------------------------
	.section	.note.nv.tkinfo,"",@"SHT_NOTE"
	.sectionflags	@"SHF_NOTE_NV_TKINFO"
	.tkinfo
        /*0018*/ 	.word	0x00000002
        /*0030*/ 	.string	""
        /*0030*/ 	.string	"ptxas"
        /*0030*/ 	.string	"Cuda compilation tools, release 13.0, V13.0.88"
        /*0030*/ 	.string	"Build cuda_13.0.r13.0/compiler.36424714_0"
        /*0030*/ 	.string	"-arch sm_100 -m 64 "



//--------------------- .note.nv.cuinfo           --------------------------
	.section	.note.nv.cuinfo,"",@"SHT_NOTE"
	.sectionflags	@"SHF_NOTE_NV_CUINFO"
        /*0018*/ 	.short	0x0002
        /*001a*/ 	.short	0x0064
        /*001c*/ 	.short	0x0082
	.zero		2


//--------------------- .nv.info                  --------------------------
	.section	.nv.info,"",@"SHT_CUDA_INFO"
	.align	4


	//----- nvinfo : EIATTR_REGCOUNT
	.align		4
        /*0000*/ 	.byte	0x04, 0x2f
        /*0002*/ 	.short	(.L_5 - .L_4)
	.align		4
.L_4:
        /*0004*/ 	.word	index@(_Z6mean_1PfS_i)
        /*0008*/ 	.word	0x00000025


	//----- nvinfo : EIATTR_FRAME_SIZE
	.align		4
.L_5:
        /*000c*/ 	.byte	0x04, 0x11
        /*000e*/ 	.short	(.L_7 - .L_6)
	.align		4
.L_6:
        /*0010*/ 	.word	index@($__internal_0_$__cuda_sm3x_div_rn_noftz_f32_slowpath)
        /*0014*/ 	.word	0x00000008


	//----- nvinfo : EIATTR_FRAME_SIZE
	.align		4
.L_7:
        /*0018*/ 	.byte	0x04, 0x11
        /*001a*/ 	.short	(.L_9 - .L_8)
	.align		4
.L_8:
        /*001c*/ 	.word	index@(_Z6mean_1PfS_i)
        /*0020*/ 	.word	0x00000008


	//----- nvinfo : EIATTR_MIN_STACK_SIZE
	.align		4
.L_9:
        /*0024*/ 	.byte	0x04, 0x12
        /*0026*/ 	.short	(.L_11 - .L_10)
	.align		4
.L_10:
        /*0028*/ 	.word	index@(_Z6mean_1PfS_i)
        /*002c*/ 	.word	0x00000008
.L_11:


//--------------------- .nv.compat                --------------------------
	.section	.nv.compat,"",@"SHT_CUDA_COMPAT_INFO"
	.align	4
        /*0000*/ 	.byte	0x02, 0x09, 0x00, 0x00, 0x02, 0x02, 0x01, 0x00, 0x02, 0x05, 0x05, 0x00, 0x03, 0x07, 0x01, 0x01
        /*0010*/ 	.byte	0x02, 0x03, 0x00, 0x00, 0x02, 0x06, 0x01, 0x00, 0x04, 0x0b, 0x08, 0x00, 0x01, 0x00, 0x00, 0x00
        /*0020*/ 	.byte	0x00, 0x00, 0x00, 0x00


//--------------------- .nv.info._Z6mean_1PfS_i   --------------------------
	.section	.nv.info._Z6mean_1PfS_i,"",@"SHT_CUDA_INFO"
	.sectionflags	@""
	.align	4


	//----- nvinfo : EIATTR_CUDA_API_VERSION
	.align		4
        /*0000*/ 	.byte	0x04, 0x37
        /*0002*/ 	.short	(.L_13 - .L_12)
.L_12:
        /*0004*/ 	.word	0x00000082


	//----- nvinfo : EIATTR_KPARAM_INFO
	.align		4
.L_13:
        /*0008*/ 	.byte	0x04, 0x17
        /*000a*/ 	.short	(.L_15 - .L_14)
.L_14:
        /*000c*/ 	.word	0x00000000
        /*0010*/ 	.short	0x0002
        /*0012*/ 	.short	0x0010
        /*0014*/ 	.byte	0x00, 0xf0, 0x11, 0x00


	//----- nvinfo : EIATTR_KPARAM_INFO
	.align		4
.L_15:
        /*0018*/ 	.byte	0x04, 0x17
        /*001a*/ 	.short	(.L_17 - .L_16)
.L_16:
        /*001c*/ 	.word	0x00000000
        /*0020*/ 	.short	0x0001
        /*0022*/ 	.short	0x0008
        /*0024*/ 	.byte	0x00, 0xf5, 0x21, 0x00


	//----- nvinfo : EIATTR_KPARAM_INFO
	.align		4
.L_17:
        /*0028*/ 	.byte	0x04, 0x17
        /*002a*/ 	.short	(.L_19 - .L_18)
.L_18:
        /*002c*/ 	.word	0x00000000
        /*0030*/ 	.short	0x0000
        /*0032*/ 	.short	0x0000
        /*0034*/ 	.byte	0x00, 0xf5, 0x21, 0x00


	//----- nvinfo : EIATTR_SPARSE_MMA_MASK
	.align		4
.L_19:
        /*0038*/ 	.byte	0x03, 0x50
        /*003a*/ 	.short	0x0000


	//----- nvinfo : EIATTR_MAXREG_COUNT
	.align		4
        /*003c*/ 	.byte	0x03, 0x1b
        /*003e*/ 	.short	0x00ff


	//----- nvinfo : EIATTR_EXTERNS
	.align		4
        /*0040*/ 	.byte	0x04, 0x0f
        /*0042*/ 	.short	(.L_21 - .L_20)


	//   ....[0]....
	.align		4
.L_20:
        /*0044*/ 	.word	index@(vprintf)


	//----- nvinfo : EIATTR_MERCURY_ISA_VERSION
	.align		4
.L_21:
        /*0048*/ 	.byte	0x03, 0x5f
        /*004a*/ 	.short	0x0101


	//----- nvinfo : EIATTR_VRC_CTA_INIT_COUNT
	.align		4
        /*004c*/ 	.byte	0x02, 0x4a
	.zero		1
	.zero		1


	//----- nvinfo : EIATTR_SYSCALL_OFFSETS
	.align		4
        /*0050*/ 	.byte	0x04, 0x46
        /*0052*/ 	.short	(.L_23 - .L_22)


	//   ....[0]....
.L_22:
        /*0054*/ 	.word	0x000002c0


	//   ....[1]....
        /*0058*/ 	.word	0x000003a0


	//   ....[2]....
        /*005c*/ 	.word	0x00000450


	//   ....[3]....
        /*0060*/ 	.word	0x00000500


	//   ....[4]....
        /*0064*/ 	.word	0x000006e0


	//   ....[5]....
        /*0068*/ 	.word	0x000007c0


	//   ....[6]....
        /*006c*/ 	.word	0x00000870


	//   ....[7]....
        /*0070*/ 	.word	0x00000920


	//   ....[8]....
        /*0074*/ 	.word	0x00000b00


	//   ....[9]....
        /*0078*/ 	.word	0x00000be0


	//   ....[10]....
        /*007c*/ 	.word	0x00000c90


	//   ....[11]....
        /*0080*/ 	.word	0x00000d40


	//   ....[12]....
        /*0084*/ 	.word	0x00000f20


	//   ....[13]....
        /*0088*/ 	.word	0x00001000


	//   ....[14]....
        /*008c*/ 	.word	0x000010b0


	//   ....[15]....
        /*0090*/ 	.word	0x00001160


	//   ....[16]....
        /*0094*/ 	.word	0x00001400


	//   ....[17]....
        /*0098*/ 	.word	0x000014e0


	//   ....[18]....
        /*009c*/ 	.word	0x00001590


	//   ....[19]....
        /*00a0*/ 	.word	0x00001640


	//----- nvinfo : EIATTR_EXIT_INSTR_OFFSETS
	.align		4
.L_23:
        /*00a4*/ 	.byte	0x04, 0x1c
        /*00a6*/ 	.short	(.L_25 - .L_24)


	//   ....[0]....
.L_24:
        /*00a8*/ 	.word	0x00000060


	//   ....[1]....
        /*00ac*/ 	.word	0x00001300


	//   ....[2]....
        /*00b0*/ 	.word	0x00001790


	//----- nvinfo : EIATTR_CRS_STACK_SIZE
	.align		4
.L_25:
        /*00b4*/ 	.byte	0x04, 0x1e
        /*00b6*/ 	.short	(.L_27 - .L_26)
.L_26:
        /*00b8*/ 	.word	0x00000000


	//----- nvinfo : EIATTR_CBANK_PARAM_SIZE
	.align		4
.L_27:
        /*00bc*/ 	.byte	0x03, 0x19
        /*00be*/ 	.short	0x0014


	//----- nvinfo : EIATTR_PARAM_CBANK
	.align		4
        /*00c0*/ 	.byte	0x04, 0x0a
        /*00c2*/ 	.short	(.L_29 - .L_28)
	.align		4
.L_28:
        /*00c4*/ 	.word	index@(.nv.constant0._Z6mean_1PfS_i)
        /*00c8*/ 	.short	0x0380
        /*00ca*/ 	.short	0x0014


	//----- nvinfo : EIATTR_SW_WAR
	.align		4
.L_29:
        /*00cc*/ 	.byte	0x04, 0x36
        /*00ce*/ 	.short	(.L_31 - .L_30)
.L_30:
        /*00d0*/ 	.word	0x00000008
.L_31:


//--------------------- .nv.callgraph             --------------------------
	.section	.nv.callgraph,"",@"SHT_CUDA_CALLGRAPH"
	.align	4
	.sectionentsize	8
	.align		4
        /*0000*/ 	.word	0x00000000
	.align		4
        /*0004*/ 	.word	0xffffffff
	.align		4
        /*0008*/ 	.word	index@(_Z6mean_1PfS_i)
	.align		4
        /*000c*/ 	.word	index@(vprintf)
	.align		4
        /*0010*/ 	.word	0x00000000
	.align		4
        /*0014*/ 	.word	0xfffffffe
	.align		4
        /*0018*/ 	.word	0x00000000
	.align		4
        /*001c*/ 	.word	0xfffffffd
	.align		4
        /*0020*/ 	.word	0x00000000
	.align		4
        /*0024*/ 	.word	0xfffffffc


//--------------------- .nv.constant4             --------------------------
	.section	.nv.constant4,"a",@progbits
	.align	8
	.align		8
.nv.constant4:
        /*0000*/ 	.dword	vprintf
	.align		8
        /*0008*/ 	.dword	$str
	.align		8
        /*0010*/ 	.dword	$str$1
	.align		8
        /*0018*/ 	.dword	$str$2
	.align		8
        /*0020*/ 	.dword	$str$3


//--------------------- .text._Z6mean_1PfS_i      --------------------------
	.section	.text._Z6mean_1PfS_i,"ax",@progbits
	.align	128
        .global         _Z6mean_1PfS_i
        .type           _Z6mean_1PfS_i,@function
        .size           _Z6mean_1PfS_i,(.L_x_55 - _Z6mean_1PfS_i)
        .other          _Z6mean_1PfS_i,@"STO_CUDA_ENTRY STV_DEFAULT"
_Z6mean_1PfS_i:
.text._Z6mean_1PfS_i:
[----:B------:R-:W0:Y:S08]  /*0000*/  LDC R1, c[0x0][0x37c] ;  /* 0x0000df00ff017b82 */ /* 0x000e300000000800 */
[----:B------:R-:W1:Y:S01]  /*0010*/  LDC R2, c[0x0][0x390] ;  /* 0x0000e400ff027b82 */ /* 0x000e620000000800 */
[----:B------:R-:W2:Y:S01]  /*0020*/  LDCU UR4, c[0x0][0x2f8] ;  /* 0x00005f00ff0477ac */ /* 0x000ea20008000800 */
[----:B0-----:R-:W-:-:S05]  /*0030*/  VIADD R1, R1, 0xfffffff8 ;  /* 0xfffffff801017836 */ /* 0x001fca0000000000 */
[----:B--2---:R-:W-:Y:S02]  /*0040*/  IADD3 R27, P1, PT, R1, UR4, RZ ;  /* 0x00000004011b7c10 */ /* 0x004fe4000ff3e0ff */
[----:B-1----:R-:W-:-:S13]  /*0050*/  ISETP.GE.AND P0, PT, R2, 0x1, PT ;  /* 0x000000010200780c */ /* 0x002fda0003f06270 */
[----:B------:R-:W-:Y:S05]  /*0060*/  @!P0 EXIT ;  /* 0x000000000000894d */ /* 0x000fea0003800000 */
[----:B------:R-:W0:Y:S01]  /*0070*/  S2R R3, SR_TID.X ;  /* 0x0000000000037919 */ /* 0x000e220000002100 */
[----:B------:R-:W1:Y:S01]  /*0080*/  LDCU UR4, c[0x0][0x2fc] ;  /* 0x00005f80ff0477ac */ /* 0x000e620008000800 */
[----:B------:R-:W2:Y:S01]  /*0090*/  LDC.64 R22, c[0x0][0x380] ;  /* 0x0000e000ff167b82 */ /* 0x000ea20000000a00 */
[C---:B------:R-:W-:Y:S01]  /*00a0*/  ISETP.GE.U32.AND P0, PT, R2.reuse, 0xa, PT ;  /* 0x0000000a0200780c */ /* 0x040fe20003f06070 */
[----:B------:R-:W0:Y:S01]  /*00b0*/  S2R R0, SR_CTAID.X ;  /* 0x0000000000007919 */ /* 0x000e220000002500 */
[----:B------:R-:W0:Y:S01]  /*00c0*/  LDCU UR5, c[0x0][0x360] ;  /* 0x00006c00ff0577ac */ /* 0x000e220008000800 */
[----:B------:R-:W-:Y:S02]  /*00d0*/  VIADD R31, R2, 0xffffffff ;  /* 0xffffffff021f7836 */ /* 0x000fe40000000000 */
[----:B------:R-:W-:Y:S01]  /*00e0*/  IMAD.MOV.U32 R30, RZ, RZ, 0x40400000 ;  /* 0x40400000ff1e7424 */ /* 0x000fe200078e00ff */
[----:B------:R-:W3:Y:S01]  /*00f0*/  LDCU.64 UR36, c[0x0][0x358] ;  /* 0x00006b00ff2477ac */ /* 0x000ee20008000a00 */
[----:B------:R-:W4:Y:S01]  /*0100*/  LDC.64 R16, c[0x0][0x388] ;  /* 0x0000e200ff107b82 */ /* 0x000f220000000a00 */
[----:B-1----:R-:W-:Y:S01]  /*0110*/  IADD3.X R25, PT, PT, RZ, UR4, RZ, P1, !PT ;  /* 0x00000004ff197c10 */ /* 0x002fe20008ffe4ff */
[----:B0-----:R-:W-:-:S02]  /*0120*/  IMAD R3, R0, UR5, R3 ;  /* 0x0000000500037c24 */ /* 0x001fc4000f8e0203 */
[----:B------:R-:W-:-:S04]  /*0130*/  IMAD.HI.U32 R0, R31, -0x55555555, RZ ;  /* 0xaaaaaaab1f007827 */ /* 0x000fc800078e00ff */
[C---:B------:R-:W-:Y:S01]  /*0140*/  IMAD R26, R3.reuse, 0x3, RZ ;  /* 0x00000003031a7824 */ /* 0x040fe200078e02ff */
[----:B------:R-:W-:Y:S01]  /*0150*/  LEA.HI R0, R0, 0x1, RZ, 0x1f ;  /* 0x0000000100007811 */ /* 0x000fe200078ff8ff */
[----:B----4-:R-:W-:-:S04]  /*0160*/  IMAD.WIDE.U32 R16, R3, 0x4, R16 ;  /* 0x0000000403107825 */ /* 0x010fc800078e0010 */
[----:B------:R-:W-:-:S04]  /*0170*/  VIADD R19, R26, 0x2 ;  /* 0x000000021a137836 */ /* 0x000fc80000000000 */
[----:B--2---:R-:W-:-:S04]  /*0180*/  IMAD.WIDE.U32 R18, R19, 0x4, R22 ;  /* 0x0000000413127825 */ /* 0x004fc800078e0016 */
[----:B------:R-:W-:Y:S01]  /*0190*/  IMAD.WIDE.U32 R22, R26, 0x4, R22 ;  /* 0x000000041a167825 */ /* 0x000fe200078e0016 */
[----:B---3--:R-:W-:Y:S06]  /*01a0*/  @!P0 BRA `(.L_x_0) ;  /* 0x0000001000448947 */ /* 0x008fec0003800000 */
[----:B------:R-:W-:Y:S01]  /*01b0*/  LOP3.LUT R0, R0, 0x7ffffffc, RZ, 0xc0, !PT ;  /* 0x7ffffffc00007812 */ /* 0x000fe200078ec0ff */
[----:B------:R-:W-:Y:S04]  /*01c0*/  BSSY.RECONVERGENT B6, `(.L_x_0) ;  /* 0x000010f000067945 */ /* 0x000fe80003800200 */
[----:B------:R-:W-:-:S07]  /*01d0*/  IMAD.MOV R24, RZ, RZ, -R0 ;  /* 0x000000ffff187224 */ /* 0x000fce00078e0a00 */
.L_x_33:
[----:B------:R-:W-:Y:S01]  /*01e0*/  MOV R33, 0x0 ;  /* 0x0000000000217802 */ /* 0x000fe20000000f00 */
[----:B0-----:R0:W-:Y:S01]  /*01f0*/  STL [R1], R26 ;  /* 0x0000001a01007387 */ /* 0x0011e20000100800 */
[----:B------:R-:W1:Y:S01]  /*0200*/  LDCU.64 UR4, c[0x4][0x8] ;  /* 0x01000100ff0477ac */ /* 0x000e620008000a00 */
[----:B------:R-:W-:Y:S01]  /*0210*/  VIADD R24, R24, 0x4 ;  /* 0x0000000418187836 */ /* 0x000fe20000000000 */
[----:B------:R0:W2:Y:S01]  /*0220*/  LDC.64 R2, c[0x4][R33] ;  /* 0x0100000021027b82 */ /* 0x0000a20000000a00 */
[----:B------:R-:W-:Y:S01]  /*0230*/  ISETP.GE.U32.AND P1, PT, R26, R31, PT ;  /* 0x0000001f1a00720c */ /* 0x000fe20003f26070 */
[----:B------:R-:W-:Y:S02]  /*0240*/  IMAD.MOV.U32 R6, RZ, RZ, R27 ;  /* 0x000000ffff067224 */ /* 0x000fe400078e001b */
[----:B------:R-:W-:Y:S01]  /*0250*/  ISETP.NE.AND P0, PT, R24, RZ, PT ;  /* 0x000000ff1800720c */ /* 0x000fe20003f05270 */
[----:B------:R-:W-:Y:S01]  /*0260*/  IMAD.MOV.U32 R7, RZ, RZ, R25 ;  /* 0x000000ffff077224 */ /* 0x000fe200078e0019 */
[----:B------:R-:W-:-:S02]  /*0270*/  P2R R0, PR, RZ, 0x2 ;  /* 0x00000002ff007803 */ /* 0x000fc40000000000 */
[----:B------:R-:W-:Y:S02]  /*0280*/  P2R R32, PR, RZ, 0x1 ;  /* 0x00000001ff207803 */ /* 0x000fe40000000000 */
[----:B-1----:R-:W-:Y:S01]  /*0290*/  MOV R4, UR4 ;  /* 0x0000000400047c02 */ /* 0x002fe20008000f00 */
[----:B0-----:R-:W-:-:S07]  /*02a0*/  IMAD.U32 R5, RZ, RZ, UR5 ;  /* 0x00000005ff057e24 */ /* 0x001fce000f8e00ff */
[----:B------:R-:W-:-:S07]  /*02b0*/  LEPC R20, `(.L_x_1) ;  /* 0x000000001014794e */ /* 0x000fce0000000000 */
[----:B--2---:R-:W-:Y:S05]  /*02c0*/  CALL.ABS.NOINC R2 ;  /* 0x0000000002007343 */ /* 0x004fea0003c00000 */
.L_x_1:
[----:B------:R-:W-:Y:S01]  /*02d0*/  ISETP.GE.U32.AND P6, PT, R26, R31, PT ;  /* 0x0000001f1a00720c */ /* 0x000fe20003fc6070 */
[----:B------:R-:W-:-:S12]  /*02e0*/  BSSY.RECONVERGENT B7, `(.L_x_2) ;  /* 0x0000034000077945 */ /* 0x000fd80003800200 */
[----:B------:R-:W-:Y:S05]  /*02f0*/  @P6 BRA `(.L_x_3) ;  /* 0x0000000000c86947 */ /* 0x000fea0003800000 */
[----:B------:R-:W2:Y:S01]  /*0300*/  LDG.E R28, desc[UR36][R22.64] ;  /* 0x00000024161c7981 */ /* 0x000ea2000c1e1900 */
[----:B------:R0:W1:Y:S01]  /*0310*/  LDC.64 R2, c[0x4][R33] ;  /* 0x0100000021027b82 */ /* 0x0000620000000a00 */
[----:B------:R-:W3:Y:S01]  /*0320*/  LDCU.64 UR4, c[0x4][0x10] ;  /* 0x01000200ff0477ac */ /* 0x000ee20008000a00 */
[----:B------:R-:W-:Y:S02]  /*0330*/  IMAD.MOV.U32 R6, RZ, RZ, R27 ;  /* 0x000000ffff067224 */ /* 0x000fe400078e001b */
[----:B------:R-:W-:Y:S01]  /*0340*/  IMAD.MOV.U32 R7, RZ, RZ, R25 ;  /* 0x000000ffff077224 */ /* 0x000fe200078e0019 */
[----:B---3--:R-:W-:Y:S01]  /*0350*/  MOV R4, UR4 ;  /* 0x0000000400047c02 */ /* 0x008fe20008000f00 */
[----:B------:R-:W-:Y:S01]  /*0360*/  IMAD.U32 R5, RZ, RZ, UR5 ;  /* 0x00000005ff057e24 */ /* 0x000fe2000f8e00ff */
[----:B--2---:R-:W2:Y:S02]  /*0370*/  F2F.F64.F32 R8, R28 ;  /* 0x0000001c00087310 */ /* 0x004ea40000201800 */
[----:B-12---:R0:W-:Y:S04]  /*0380*/  STL.64 [R1], R8 ;  /* 0x0000000801007387 */ /* 0x0061e80000100a00 */
[----:B------:R-:W-:-:S07]  /*0390*/  LEPC R20, `(.L_x_4) ;  /* 0x000000001014794e */ /* 0x000fce0000000000 */
[----:B0-----:R-:W-:Y:S05]  /*03a0*/  CALL.ABS.NOINC R2 ;  /* 0x0000000002007343 */ /* 0x001fea0003c00000 */
.L_x_4:
        /* <DEDUP_REMOVED lines=11> */
.L_x_5:
        /* <DEDUP_REMOVED lines=11> */
.L_x_6:
[----:B------:R-:W-:Y:S02]  /*0510*/  HFMA2 R3, -RZ, RZ, 1.666015625, -0.052093505859375 ;  /* 0x3eaaaaabff037431 */ /* 0x000fe400000001ff */
[----:B------:R-:W-:Y:S01]  /*0520*/  FADD R29, R28, R29 ;  /* 0x0000001d1c1d7221 */ /* 0x000fe20000000000 */
[----:B------:R-:W-:Y:S03]  /*0530*/  BSSY.RECONVERGENT B2, `(.L_x_7) ;  /* 0x000000c000027945 */ /* 0x000fe60003800200 */
[----:B------:R-:W-:-:S04]  /*0540*/  FADD R34, R34, R29 ;  /* 0x0000001d22227221 */ /* 0x000fc80000000000 */
[----:B------:R-:W0:Y:S01]  /*0550*/  FCHK P0, R34, 3 ;  /* 0x4040000022007902 */ /* 0x000e220000000000 */
[----:B------:R-:W-:-:S04]  /*0560*/  FFMA R0, R3, -R30, 1 ;  /* 0x3f80000003007423 */ /* 0x000fc8000000081e */
[----:B------:R-:W-:-:S04]  /*0570*/  FFMA R3, R0, R3, 0.3333333432674407959 ;  /* 0x3eaaaaab00037423 */ /* 0x000fc80000000003 */
[----:B------:R-:W-:-:S04]  /*0580*/  FFMA R0, R34, R3, RZ ;  /* 0x0000000322007223 */ /* 0x000fc800000000ff */
[----:B------:R-:W-:-:S04]  /*0590*/  FFMA R2, R0, -3, R34 ;  /* 0xc040000000027823 */ /* 0x000fc80000000022 */
[----:B------:R-:W-:Y:S01]  /*05a0*/  FFMA R3, R3, R2, R0 ;  /* 0x0000000203037223 */ /* 0x000fe20000000000 */
[----:B0-----:R-:W-:Y:S06]  /*05b0*/  @!P0 BRA `(.L_x_8) ;  /* 0x00000000000c8947 */ /* 0x001fec0003800000 */
[----:B------:R-:W-:-:S07]  /*05c0*/  MOV R2, 0x5e0 ;  /* 0x000005e000027802 */ /* 0x000fce0000000f00 */
[----:B------:R-:W-:Y:S05]  /*05d0*/  CALL.REL.NOINC `($__internal_0_$__cuda_sm3x_div_rn_noftz_f32_slowpath) ;  /* 0x0000001000707944 */ /* 0x000fea0003c00000 */
[----:B------:R-:W-:-:S07]  /*05e0*/  IMAD.MOV.U32 R3, RZ, RZ, R0 ;  /* 0x000000ffff037224 */ /* 0x000fce00078e0000 */
.L_x_8:
[----:B------:R-:W-:Y:S05]  /*05f0*/  BSYNC.RECONVERGENT B2 ;  /* 0x0000000000027941 */ /* 0x000fea0003800200 */
.L_x_7:
[----:B------:R-:W-:-:S13]  /*0600*/  FSETP.NEU.AND P0, PT, R3, RZ, PT ;  /* 0x000000ff0300720b */ /* 0x000fda0003f0d000 */
[----:B------:R0:W-:Y:S02]  /*0610*/  @P0 STG.E desc[UR36][R16.64], R3 ;  /* 0x0000000310000986 */ /* 0x0001e4000c101924 */
.L_x_3:
[----:B------:R-:W-:Y:S05]  /*0620*/  BSYNC.RECONVERGENT B7 ;  /* 0x0000000000077941 */ /* 0x000fea0003800200 */
.L_x_2:
[----:B------:R-:W-:Y:S01]  /*0630*/  MOV R33, 0x0 ;  /* 0x0000000000217802 */ /* 0x000fe20000000f00 */
[----:B------:R1:W-:Y:S01]  /*0640*/  STL [R1], R26 ;  /* 0x0000001a01007387 */ /* 0x0003e20000100800 */
[----:B------:R-:W2:Y:S01]  /*0650*/  LDCU.64 UR4, c[0x4][0x8] ;  /* 0x01000100ff0477ac */ /* 0x000ea20008000a00 */
[----:B------:R-:W-:Y:S01]  /*0660*/  ISETP.GE.U32.AND P0, PT, R26, R31, PT ;  /* 0x0000001f1a00720c */ /* 0x000fe20003f06070 */
[----:B0-----:R1:W0:Y:S01]  /*0670*/  LDC.64 R2, c[0x4][R33] ;  /* 0x0100000021027b82 */ /* 0x0012220000000a00 */
[----:B------:R-:W-:Y:S01]  /*0680*/  MOV R6, R27 ;  /* 0x0000001b00067202 */ /* 0x000fe20000000f00 */
[----:B------:R-:W-:Y:S01]  /*0690*/  IMAD.MOV.U32 R7, RZ, RZ, R25 ;  /* 0x000000ffff077224 */ /* 0x000fe200078e0019 */
[----:B------:R-:W-:Y:S01]  /*06a0*/  P2R R0, PR, RZ, 0x1 ;  /* 0x00000001ff007803 */ /* 0x000fe20000000000 */
[----:B--2---:R-:W-:Y:S02]  /*06b0*/  IMAD.U32 R4, RZ, RZ, UR4 ;  /* 0x00000004ff047e24 */ /* 0x004fe4000f8e00ff */
[----:B-1----:R-:W-:-:S07]  /*06c0*/  IMAD.U32 R5, RZ, RZ, UR5 ;  /* 0x00000005ff057e24 */ /* 0x002fce000f8e00ff */
[----:B------:R-:W-:-:S07]  /*06d0*/  LEPC R20, `(.L_x_9) ;  /* 0x000000001014794e */ /* 0x000fce0000000000 */
[----:B0-----:R-:W-:Y:S05]  /*06e0*/  CALL.ABS.NOINC R2 ;  /* 0x0000000002007343 */ /* 0x001fea0003c00000 */
.L_x_9:
[----:B------:R-:W-:Y:S01]  /*06f0*/  ISETP.GE.U32.AND P6, PT, R26, R31, PT ;  /* 0x0000001f1a00720c */ /* 0x000fe20003fc6070 */
[----:B------:R-:W-:-:S12]  /*0700*/  BSSY.RECONVERGENT B7, `(.L_x_10) ;  /* 0x0000034000077945 */ /* 0x000fd80003800200 */
[----:B------:R-:W-:Y:S05]  /*0710*/  @P6 BRA `(.L_x_11) ;  /* 0x0000000000c86947 */ /* 0x000fea0003800000 */
[----:B------:R-:W2:Y:S01]  /*0720*/  LDG.E R28, desc[UR36][R22.64] ;  /* 0x00000024161c7981 */ /* 0x000ea2000c1e1900 */
[----:B------:R0:W1:Y:S01]  /*0730*/  LDC.64 R2, c[0x4][R33] ;  /* 0x0100000021027b82 */ /* 0x0000620000000a00 */
[----:B------:R-:W3:Y:S01]  /*0740*/  LDCU.64 UR4, c[0x4][0x10] ;  /* 0x01000200ff0477ac */ /* 0x000ee20008000a00 */
[----:B------:R-:W-:Y:S01]  /*0750*/  MOV R6, R27 ;  /* 0x0000001b00067202 */ /* 0x000fe20000000f00 */
[----:B------:R-:W-:Y:S02]  /*0760*/  IMAD.MOV.U32 R7, RZ, RZ, R25 ;  /* 0x000000ffff077224 */ /* 0x000fe400078e0019 */
[----:B---3--:R-:W-:Y:S02]  /*0770*/  IMAD.U32 R4, RZ, RZ, UR4 ;  /* 0x00000004ff047e24 */ /* 0x008fe4000f8e00ff */
[----:B------:R-:W-:Y:S01]  /*0780*/  IMAD.U32 R5, RZ, RZ, UR5 ;  /* 0x00000005ff057e24 */ /* 0x000fe2000f8e00ff */
[----:B--2---:R-:W2:Y:S02]  /*0790*/  F2F.F64.F32 R8, R28 ;  /* 0x0000001c00087310 */ /* 0x004ea40000201800 */
[----:B-12---:R0:W-:Y:S04]  /*07a0*/  STL.64 [R1], R8 ;  /* 0x0000000801007387 */ /* 0x0061e80000100a00 */
[----:B------:R-:W-:-:S07]  /*07b0*/  LEPC R20, `(.L_x_12) ;  /* 0x000000001014794e */ /* 0x000fce0000000000 */
[----:B0-----:R-:W-:Y:S05]  /*07c0*/  CALL.ABS.NOINC R2 ;  /* 0x0000000002007343 */ /* 0x001fea0003c00000 */
.L_x_12:
        /* <DEDUP_REMOVED lines=11> */
.L_x_13:
        /* <DEDUP_REMOVED lines=11> */
.L_x_14:
[----:B------:R-:W-:Y:S01]  /*0930*/  FADD R29, R28, R29 ;  /* 0x0000001d1c1d7221 */ /* 0x000fe20000000000 */
[----:B------:R-:W-:Y:S01]  /*0940*/  IMAD.MOV.U32 R3, RZ, RZ, 0x3eaaaaab ;  /* 0x3eaaaaabff037424 */ /* 0x000fe200078e00ff */
[----:B------:R-:W-:Y:S02]  /*0950*/  BSSY.RECONVERGENT B2, `(.L_x_15) ;  /* 0x000000c000027945 */ /* 0x000fe40003800200 */
[----:B------:R-:W-:Y:S01]  /*0960*/  FADD R34, R34, R29 ;  /* 0x0000001d22227221 */ /* 0x000fe20000000000 */
[----:B------:R-:W-:-:S03]  /*0970*/  FFMA R0, R3, -R30, 1 ;  /* 0x3f80000003007423 */ /* 0x000fc6000000081e */
[----:B------:R-:W0:Y:S01]  /*0980*/  FCHK P0, R34, 3 ;  /* 0x4040000022007902 */ /* 0x000e220000000000 */
        /* <DEDUP_REMOVED lines=8> */
.L_x_16:
[----:B------:R-:W-:Y:S05]  /*0a10*/  BSYNC.RECONVERGENT B2 ;  /* 0x0000000000027941 */ /* 0x000fea0003800200 */
.L_x_15:
[----:B------:R-:W-:-:S13]  /*0a20*/  FSETP.NEU.AND P0, PT, R3, RZ, PT ;  /* 0x000000ff0300720b */ /* 0x000fda0003f0d000 */
[----:B------:R0:W-:Y:S02]  /*0a30*/  @P0 STG.E desc[UR36][R16.64], R3 ;  /* 0x0000000310000986 */ /* 0x0001e4000c101924 */
.L_x_11:
[----:B------:R-:W-:Y:S05]  /*0a40*/  BSYNC.RECONVERGENT B7 ;  /* 0x0000000000077941 */ /* 0x000fea0003800200 */
.L_x_10:
[----:B------:R-:W-:Y:S01]  /*0a50*/  MOV R33, 0x0 ;  /* 0x0000000000217802 */ /* 0x000fe20000000f00 */
[----:B------:R1:W-:Y:S01]  /*0a60*/  STL [R1], R26 ;  /* 0x0000001a01007387 */ /* 0x0003e20000100800 */
[----:B------:R-:W2:Y:S01]  /*0a70*/  LDCU.64 UR4, c[0x4][0x8] ;  /* 0x01000100ff0477ac */ /* 0x000ea20008000a00 */
[----:B------:R-:W-:Y:S01]  /*0a80*/  ISETP.GE.U32.AND P0, PT, R26, R31, PT ;  /* 0x0000001f1a00720c */ /* 0x000fe20003f06070 */
[----:B0-----:R1:W0:Y:S01]  /*0a90*/  LDC.64 R2, c[0x4][R33] ;  /* 0x0100000021027b82 */ /* 0x0012220000000a00 */
[----:B------:R-:W-:Y:S02]  /*0aa0*/  IMAD.MOV.U32 R6, RZ, RZ, R27 ;  /* 0x000000ffff067224 */ /* 0x000fe400078e001b */
[----:B------:R-:W-:Y:S01]  /*0ab0*/  P2R R0, PR, RZ, 0x1 ;  /* 0x00000001ff007803 */ /* 0x000fe20000000000 */
[----:B------:R-:W-:Y:S01]  /*0ac0*/  IMAD.MOV.U32 R7, RZ, RZ, R25 ;  /* 0x000000ffff077224 */ /* 0x000fe200078e0019 */
[----:B--2---:R-:W-:Y:S01]  /*0ad0*/  MOV R4, UR4 ;  /* 0x0000000400047c02 */ /* 0x004fe20008000f00 */
[----:B-1----:R-:W-:-:S07]  /*0ae0*/  IMAD.U32 R5, RZ, RZ, UR5 ;  /* 0x00000005ff057e24 */ /* 0x002fce000f8e00ff */
[----:B------:R-:W-:-:S07]  /*0af0*/  LEPC R20, `(.L_x_17) ;  /* 0x000000001014794e */ /* 0x000fce0000000000 */
[----:B0-----:R-:W-:Y:S05]  /*0b00*/  CALL.ABS.NOINC R2 ;  /* 0x0000000002007343 */ /* 0x001fea0003c00000 */
.L_x_17:
        /* <DEDUP_REMOVED lines=14> */
.L_x_20:
        /* <DEDUP_REMOVED lines=11> */
.L_x_21:
        /* <DEDUP_REMOVED lines=11> */
.L_x_22:
        /* <DEDUP_REMOVED lines=14> */
.L_x_24:
[----:B------:R-:W-:Y:S05]  /*0e30*/  BSYNC.RECONVERGENT B2 ;  /* 0x0000000000027941 */ /* 0x000fea0003800200 */
.L_x_23:
[----:B------:R-:W-:-:S13]  /*0e40*/  FSETP.NEU.AND P0, PT, R3, RZ, PT ;  /* 0x000000ff0300720b */ /* 0x000fda0003f0d000 */
[----:B------:R0:W-:Y:S02]  /*0e50*/  @P0 STG.E desc[UR36][R16.64], R3 ;  /* 0x0000000310000986 */ /* 0x0001e4000c101924 */
.L_x_19:
[----:B------:R-:W-:Y:S05]  /*0e60*/  BSYNC.RECONVERGENT B7 ;  /* 0x0000000000077941 */ /* 0x000fea0003800200 */
.L_x_18:
        /* <DEDUP_REMOVED lines=12> */
.L_x_25:
        /* <DEDUP_REMOVED lines=14> */
.L_x_28:
        /* <DEDUP_REMOVED lines=11> */
.L_x_29:
        /* <DEDUP_REMOVED lines=11> */
.L_x_30:
        /* <DEDUP_REMOVED lines=14> */
.L_x_32:
[----:B------:R-:W-:Y:S05]  /*1250*/  BSYNC.RECONVERGENT B2 ;  /* 0x0000000000027941 */ /* 0x000fea0003800200 */
.L_x_31:
[----:B------:R-:W-:-:S13]  /*1260*/  FSETP.NEU.AND P0, PT, R3, RZ, PT ;  /* 0x000000ff0300720b */ /* 0x000fda0003f0d000 */
[----:B------:R0:W-:Y:S02]  /*1270*/  @P0 STG.E desc[UR36][R16.64], R3 ;  /* 0x0000000310000986 */ /* 0x0001e4000c101924 */
.L_x_27:
[----:B------:R-:W-:Y:S05]  /*1280*/  BSYNC.RECONVERGENT B7 ;  /* 0x0000000000077941 */ /* 0x000fea0003800200 */
.L_x_26:
[----:B------:R-:W-:-:S13]  /*1290*/  ISETP.NE.AND P0, PT, R32, RZ, PT ;  /* 0x000000ff2000720c */ /* 0x000fda0003f05270 */
[----:B------:R-:W-:Y:S05]  /*12a0*/  @P0 BRA `(.L_x_33) ;  /* 0xffffffec00cc0947 */ /* 0x000fea000383ffff */
[----:B------:R-:W-:Y:S05]  /*12b0*/  BSYNC.RECONVERGENT B6 ;  /* 0x0000000000067941 */ /* 0x000fea0003800200 */
.L_x_0:
[----:B------:R-:W-:-:S05]  /*12c0*/  IMAD.HI.U32 R0, R31, -0x55555555, RZ ;  /* 0xaaaaaaab1f007827 */ /* 0x000fca00078e00ff */
[----:B------:R-:W-:-:S04]  /*12d0*/  LEA.HI R0, R0, 0x1, RZ, 0x1f ;  /* 0x0000000100007811 */ /* 0x000fc800078ff8ff */
[----:B------:R-:W-:-:S04]  /*12e0*/  LOP3.LUT R0, R0, 0x3, RZ, 0xc0, !PT ;  /* 0x0000000300007812 */ /* 0x000fc800078ec0ff */
[----:B------:R-:W-:-:S13]  /*12f0*/  ISETP.NE.AND P0, PT, R0, RZ, PT ;  /* 0x000000ff0000720c */ /* 0x000fda0003f05270 */
[----:B------:R-:W-:Y:S05]  /*1300*/  @!P0 EXIT ;  /* 0x000000000000894d */ /* 0x000fea0003800000 */
[----:B------:R-:W-:-:S07]  /*1310*/  IADD3 R24, PT, PT, -R0, RZ, RZ ;  /* 0x000000ff00187210 */ /* 0x000fce0007ffe1ff */
.L_x_42:
[----:B------:R-:W-:Y:S01]  /*1320*/  MOV R33, 0x0 ;  /* 0x0000000000217802 */ /* 0x000fe20000000f00 */
[----:B------:R1:W-:Y:S01]  /*1330*/  STL [R1], R26 ;  /* 0x0000001a01007387 */ /* 0x0003e20000100800 */
[----:B------:R-:W2:Y:S01]  /*1340*/  LDCU.64 UR4, c[0x4][0x8] ;  /* 0x01000100ff0477ac */ /* 0x000ea20008000a00 */
[----:B------:R-:W-:Y:S01]  /*1350*/  VIADD R24, R24, 0x1 ;  /* 0x0000000118187836 */ /* 0x000fe20000000000 */
[----:B0-----:R1:W0:Y:S01]  /*1360*/  LDC.64 R2, c[0x4][R33] ;  /* 0x0100000021027b82 */ /* 0x0012220000000a00 */
[----:B------:R-:W-:Y:S01]  /*1370*/  ISETP.GE.U32.AND P1, PT, R26, R31, PT ;  /* 0x0000001f1a00720c */ /* 0x000fe20003f26070 */
[----:B------:R-:W-:Y:S02]  /*1380*/  IMAD.MOV.U32 R6, RZ, RZ, R27 ;  /* 0x000000ffff067224 */ /* 0x000fe400078e001b */
[----:B------:R-:W-:Y:S01]  /*1390*/  ISETP.NE.AND P0, PT, R24, RZ, PT ;  /* 0x000000ff1800720c */ /* 0x000fe20003f05270 */
[----:B------:R-:W-:Y:S01]  /*13a0*/  IMAD.MOV.U32 R7, RZ, RZ, R25 ;  /* 0x000000ffff077224 */ /* 0x000fe200078e0019 */
[----:B------:R-:W-:-:S02]  /*13b0*/  P2R R0, PR, RZ, 0x2 ;  /* 0x00000002ff007803 */ /* 0x000fc40000000000 */
[----:B------:R-:W-:Y:S01]  /*13c0*/  P2R R32, PR, RZ, 0x1 ;  /* 0x00000001ff207803 */ /* 0x000fe20000000000 */
[----:B--2---:R-:W-:Y:S01]  /*13d0*/  IMAD.U32 R4, RZ, RZ, UR4 ;  /* 0x00000004ff047e24 */ /* 0x004fe2000f8e00ff */
[----:B-1----:R-:W-:-:S07]  /*13e0*/  MOV R5, UR5 ;  /* 0x0000000500057c02 */ /* 0x002fce0008000f00 */
[----:B------:R-:W-:-:S07]  /*13f0*/  LEPC R20, `(.L_x_34) ;  /* 0x000000001014794e */ /* 0x000fce0000000000 */
[----:B0-----:R-:W-:Y:S05]  /*1400*/  CALL.ABS.NOINC R2 ;  /* 0x0000000002007343 */ /* 0x001fea0003c00000 */
.L_x_34:
[----:B------:R-:W-:Y:S01]  /*1410*/  ISETP.GE.U32.AND P6, PT, R26, R31, PT ;  /* 0x0000001f1a00720c */ /* 0x000fe20003fc6070 */
[----:B------:R-:W-:-:S12]  /*1420*/  BSSY.RECONVERGENT B6, `(.L_x_35) ;  /* 0x0000034000067945 */ /* 0x000fd80003800200 */
[----:B------:R-:W-:Y:S05]  /*1430*/  @P6 BRA `(.L_x_36) ;  /* 0x0000000000c86947 */ /* 0x000fea0003800000 */
[----:B------:R-:W2:Y:S01]  /*1440*/  LDG.E R28, desc[UR36][R22.64] ;  /* 0x00000024161c7981 */ /* 0x000ea2000c1e1900 */
[----:B------:R0:W1:Y:S01]  /*1450*/  LDC.64 R2, c[0x4][R33] ;  /* 0x0100000021027b82 */ /* 0x0000620000000a00 */
[----:B------:R-:W3:Y:S01]  /*1460*/  LDCU.64 UR4, c[0x4][0x10] ;  /* 0x01000200ff0477ac */ /* 0x000ee20008000a00 */
[----:B------:R-:W-:Y:S01]  /*1470*/  IMAD.MOV.U32 R6, RZ, RZ, R27 ;  /* 0x000000ffff067224 */ /* 0x000fe200078e001b */
[----:B------:R-:W-:Y:S02]  /*1480*/  MOV R7, R25 ;  /* 0x0000001900077202 */ /* 0x000fe40000000f00 */
[----:B---3--:R-:W-:Y:S01]  /*1490*/  MOV R4, UR4 ;  /* 0x0000000400047c02 */ /* 0x008fe20008000f00 */
[----:B------:R-:W-:Y:S01]  /*14a0*/  IMAD.U32 R5, RZ, RZ, UR5 ;  /* 0x00000005ff057e24 */ /* 0x000fe2000f8e00ff */
[----:B--2---:R-:W2:Y:S02]  /*14b0*/  F2F.F64.F32 R8, R28 ;  /* 0x0000001c00087310 */ /* 0x004ea40000201800 */
[----:B-12---:R0:W-:Y:S04]  /*14c0*/  STL.64 [R1], R8 ;  /* 0x0000000801007387 */ /* 0x0061e80000100a00 */
[----:B------:R-:W-:-:S07]  /*14d0*/  LEPC R20, `(.L_x_37) ;  /* 0x000000001014794e */ /* 0x000fce0000000000 */
[----:B0-----:R-:W-:Y:S05]  /*14e0*/  CALL.ABS.NOINC R2 ;  /* 0x0000000002007343 */ /* 0x001fea0003c00000 */
.L_x_37:
        /* <DEDUP_REMOVED lines=11> */
.L_x_38:
[----:B------:R-:W2:Y:S01]  /*15a0*/  LDG.E R34, desc[UR36][R18.64] ;  /* 0x0000002412227981 */ /* 0x000ea2000c1e1900 */
[----:B------:R0:W1:Y:S01]  /*15b0*/  LDC.64 R2, c[0x4][R33] ;  /* 0x0100000021027b82 */ /* 0x0000620000000a00 */
[----:B------:R-:W3:Y:S01]  /*15c0*/  LDCU.64 UR4, c[0x4][0x20] ;  /* 0x01000400ff0477ac */ /* 0x000ee20008000a00 */
[----:B------:R-:W-:Y:S02]  /*15d0*/  IMAD.MOV.U32 R6, RZ, RZ, R27 ;  /* 0x000000ffff067224 */ /* 0x000fe400078e001b */
[----:B------:R-:W-:Y:S02]  /*15e0*/  IMAD.MOV.U32 R7, RZ, RZ, R25 ;  /* 0x000000ffff077224 */ /* 0x000fe400078e0019 */
[----:B---3--:R-:W-:Y:S01]  /*15f0*/  IMAD.U32 R4, RZ, RZ, UR4 ;  /* 0x00000004ff047e24 */ /* 0x008fe2000f8e00ff */
[----:B------:R-:W-:Y:S01]  /*1600*/  MOV R5, UR5 ;  /* 0x0000000500057c02 */ /* 0x000fe20008000f00 */
[----:B--2---:R-:W2:Y:S02]  /*1610*/  F2F.F64.F32 R8, R34 ;  /* 0x0000002200087310 */ /* 0x004ea40000201800 */
[----:B-12---:R0:W-:Y:S04]  /*1620*/  STL.64 [R1], R8 ;  /* 0x0000000801007387 */ /* 0x0061e80000100a00 */
[----:B------:R-:W-:-:S07]  /*1630*/  LEPC R20, `(.L_x_39) ;  /* 0x000000001014794e */ /* 0x000fce0000000000 */
[----:B0-----:R-:W-:Y:S05]  /*1640*/  CALL.ABS.NOINC R2 ;  /* 0x0000000002007343 */ /* 0x001fea0003c00000 */
.L_x_39:
        /* <DEDUP_REMOVED lines=14> */
.L_x_41:
[----:B------:R-:W-:Y:S05]  /*1730*/  BSYNC.RECONVERGENT B2 ;  /* 0x0000000000027941 */ /* 0x000fea0003800200 */
.L_x_40:
[----:B------:R-:W-:-:S13]  /*1740*/  FSETP.NEU.AND P0, PT, R3, RZ, PT ;  /* 0x000000ff0300720b */ /* 0x000fda0003f0d000 */
[----:B------:R0:W-:Y:S02]  /*1750*/  @P0 STG.E desc[UR36][R16.64], R3 ;  /* 0x0000000310000986 */ /* 0x0001e4000c101924 */
.L_x_36:
[----:B------:R-:W-:Y:S05]  /*1760*/  BSYNC.RECONVERGENT B6 ;  /* 0x0000000000067941 */ /* 0x000fea0003800200 */
.L_x_35:
[----:B------:R-:W-:-:S13]  /*1770*/  ISETP.NE.AND P0, PT, R32, RZ, PT ;  /* 0x000000ff2000720c */ /* 0x000fda0003f05270 */
[----:B------:R-:W-:Y:S05]  /*1780*/  @P0 BRA `(.L_x_42) ;  /* 0xfffffff800e40947 */ /* 0x000fea000383ffff */
[----:B------:R-:W-:Y:S05]  /*1790*/  EXIT ;  /* 0x000000000000794d */ /* 0x000fea0003800000 */
        .weak           $__internal_0_$__cuda_sm3x_div_rn_noftz_f32_slowpath
        .type           $__internal_0_$__cuda_sm3x_div_rn_noftz_f32_slowpath,@function
        .size           $__internal_0_$__cuda_sm3x_div_rn_noftz_f32_slowpath,(.L_x_55 - $__internal_0_$__cuda_sm3x_div_rn_noftz_f32_slowpath)
$__internal_0_$__cuda_sm3x_div_rn_noftz_f32_slowpath:
[----:B------:R-:W-:Y:S01]  /*17a0*/  SHF.R.U32.HI R4, RZ, 0x17, R30 ;  /* 0x00000017ff047819 */ /* 0x000fe2000001161e */
[----:B------:R-:W-:Y:S01]  /*17b0*/  BSSY.RECONVERGENT B0, `(.L_x_43) ;  /* 0x0000064000007945 */ /* 0x000fe20003800200 */
[----:B------:R-:W-:Y:S01]  /*17c0*/  SHF.R.U32.HI R0, RZ, 0x17, R34 ;  /* 0x00000017ff007819 */ /* 0x000fe20000011622 */
[----:B------:R-:W-:Y:S01]  /*17d0*/  IMAD.MOV.U32 R5, RZ, RZ, 0x40400000 ;  /* 0x40400000ff057424 */ /* 0x000fe200078e00ff */
[----:B------:R-:W-:Y:S02]  /*17e0*/  LOP3.LUT R4, R4, 0xff, RZ, 0xc0, !PT ;  /* 0x000000ff04047812 */ /* 0x000fe400078ec0ff */
[----:B------:R-:W-:-:S03]  /*17f0*/  LOP3.LUT R8, R0, 0xff, RZ, 0xc0, !PT ;  /* 0x000000ff00087812 */ /* 0x000fc600078ec0ff */
[----:B------:R-:W-:Y:S01]  /*1800*/  VIADD R6, R4, 0xffffffff ;  /* 0xffffffff04067836 */ /* 0x000fe20000000000 */
[----:B------:R-:W-:-:S04]  /*1810*/  IADD3 R7, PT, PT, R8, -0x1, RZ ;  /* 0xffffffff08077810 */ /* 0x000fc80007ffe0ff */
[----:B------:R-:W-:-:S04]  /*1820*/  ISETP.GT.U32.AND P0, PT, R6, 0xfd, PT ;  /* 0x000000fd0600780c */ /* 0x000fc80003f04070 */
[----:B------:R-:W-:-:S13]  /*1830*/  ISETP.GT.U32.OR P0, PT, R7, 0xfd, P0 ;  /* 0x000000fd0700780c */ /* 0x000fda0000704470 */
[----:B------:R-:W-:Y:S01]  /*1840*/  @!P0 IMAD.MOV.U32 R3, RZ, RZ, RZ ;  /* 0x000000ffff038224 */ /* 0x000fe200078e00ff */
[----:B------:R-:W-:Y:S06]  /*1850*/  @!P0 BRA `(.L_x_44) ;  /* 0x0000000000608947 */ /* 0x000fec0003800000 */
[----:B------:R-:W-:Y:S02]  /*1860*/  MOV R0, 0x40400000 ;  /* 0x4040000000007802 */ /* 0x000fe40000000f00 */
[----:B------:R-:W-:Y:S02]  /*1870*/  FSETP.GTU.FTZ.AND P0, PT, |R34|, +INF , PT ;  /* 0x7f8000002200780b */ /* 0x000fe40003f1c200 */
[----:B------:R-:W-:-:S04]  /*1880*/  FSETP.GTU.FTZ.AND P1, PT, |R0|, +INF , PT ;  /* 0x7f8000000000780b */ /* 0x000fc80003f3c200 */
[----:B------:R-:W-:-:S13]  /*1890*/  PLOP3.LUT P0, PT, P0, P1, PT, 0xf8, 0x8f ;  /* 0x00000000008f781c */ /* 0x000fda0000703f70 */
[----:B------:R-:W-:Y:S05]  /*18a0*/  @P0 BRA `(.L_x_45) ;  /* 0x00000004004c0947 */ /* 0x000fea0003800000 */
[----:B------:R-:W-:-:S13]  /*18b0*/  LOP3.LUT P0, RZ, R5, 0x7fffffff, R34, 0xc8, !PT ;  /* 0x7fffffff05ff7812 */ /* 0x000fda000780c822 */
[----:B------:R-:W-:Y:S05]  /*18c0*/  @!P0 BRA `(.L_x_46) ;  /* 0x00000004003c8947 */ /* 0x000fea0003800000 */
[----:B------:R-:W-:Y:S02]  /*18d0*/  FSETP.NEU.FTZ.AND P2, PT, |R34|, +INF , PT ;  /* 0x7f8000002200780b */ /* 0x000fe40003f5d200 */
[----:B------:R-:W-:Y:S02]  /*18e0*/  FSETP.NEU.FTZ.AND P1, PT, |R0|, +INF , PT ;  /* 0x7f8000000000780b */ /* 0x000fe40003f3d200 */
[----:B------:R-:W-:-:S11]  /*18f0*/  FSETP.NEU.FTZ.AND P0, PT, |R34|, +INF , PT ;  /* 0x7f8000002200780b */ /* 0x000fd60003f1d200 */
[----:B------:R-:W-:Y:S05]  /*1900*/  @!P1 BRA !P2, `(.L_x_46) ;  /* 0x00000004002c9947 */ /* 0x000fea0005000000 */
[----:B------:R-:W-:-:S04]  /*1910*/  LOP3.LUT P2, RZ, R34, 0x7fffffff, RZ, 0xc0, !PT ;  /* 0x7fffffff22ff7812 */ /* 0x000fc8000784c0ff */
[----:B------:R-:W-:-:S13]  /*1920*/  PLOP3.LUT P1, PT, P1, P2, PT, 0x2f, 0xf2 ;  /* 0x0000000000f2781c */ /* 0x000fda0000f24577 */
[----:B------:R-:W-:Y:S05]  /*1930*/  @P1 BRA `(.L_x_47) ;  /* 0x0000000400181947 */ /* 0x000fea0003800000 */
[----:B------:R-:W-:-:S04]  /*1940*/  LOP3.LUT P1, RZ, R5, 0x7fffffff, RZ, 0xc0, !PT ;  /* 0x7fffffff05ff7812 */ /* 0x000fc8000782c0ff */
[----:B------:R-:W-:-:S13]  /*1950*/  PLOP3.LUT P0, PT, P0, P1, PT, 0x2f, 0xf2 ;  /* 0x0000000000f2781c */ /* 0x000fda0000702577 */
[----:B------:R-:W-:Y:S05]  /*1960*/  @P0 BRA `(.L_x_48) ;  /* 0x0000000400000947 */ /* 0x000fea0003800000 */
[----:B------:R-:W-:Y:S02]  /*1970*/  ISETP.GE.AND P0, PT, R7, RZ, PT ;  /* 0x000000ff0700720c */ /* 0x000fe40003f06270 */
[----:B------:R-:W-:-:S11]  /*1980*/  ISETP.GE.AND P1, PT, R6, RZ, PT ;  /* 0x000000ff0600720c */ /* 0x000fd60003f26270 */
[----:B------:R-:W-:Y:S02]  /*1990*/  @P0 IMAD.MOV.U32 R3, RZ, RZ, RZ ;  /* 0x000000ffff030224 */ /* 0x000fe400078e00ff */
[----:B------:R-:W-:Y:S01]  /*19a0*/  @!P0 FFMA R34, R34, 1.84467440737095516160e+19, RZ ;  /* 0x5f80000022228823 */ /* 0x000fe200000000ff */
[----:B------:R-:W-:Y:S02]  /*19b0*/  @!P0 IMAD.MOV.U32 R3, RZ, RZ, -0x40 ;  /* 0xffffffc0ff038424 */ /* 0x000fe400078e00ff */
[----:B------:R-:W-:-:S03]  /*19c0*/  @!P1 FFMA R5, R0, 1.84467440737095516160e+19, RZ ;  /* 0x5f80000000059823 */ /* 0x000fc600000000ff */
[----:B------:R-:W-:-:S07]  /*19d0*/  @!P1 IADD3 R3, PT, PT, R3, 0x40, RZ ;  /* 0x0000004003039810 */ /* 0x000fce0007ffe0ff */
.L_x_44:
[----:B------:R-:W-:Y:S01]  /*19e0*/  LEA R0, R4, 0xc0800000, 0x17 ;  /* 0xc080000004007811 */ /* 0x000fe200078eb8ff */
[----:B------:R-:W-:Y:S04]  /*19f0*/  BSSY.RECONVERGENT B1, `(.L_x_49) ;  /* 0x0000036000017945 */ /* 0x000fe80003800200 */
[----:B------:R-:W-:Y:S02]  /*1a00*/  IMAD.IADD R6, R5, 0x1, -R0 ;  /* 0x0000000105067824 */ /* 0x000fe400078e0a00 */
[----:B------:R-:W-:Y:S02]  /*1a10*/  VIADD R5, R8, 0xffffff81 ;  /* 0xffffff8108057836 */ /* 0x000fe40000000000 */
[----:B------:R0:W1:Y:S01]  /*1a20*/  MUFU.RCP R7, R6 ;  /* 0x0000000600077308 */ /* 0x0000620000001000 */
[----:B------:R-:W-:Y:S01]  /*1a30*/  FADD.FTZ R9, -R6, -RZ ;  /* 0x800000ff06097221 */ /* 0x000fe20000010100 */
[C---:B------:R-:W-:Y:S01]  /*1a40*/  IMAD R0, R5.reuse, -0x800000, R34 ;  /* 0xff80000005007824 */ /* 0x040fe200078e0222 */
[----:B0-----:R-:W-:-:S04]  /*1a50*/  IADD3 R6, PT, PT, R5, 0x7f, -R4 ;  /* 0x0000007f05067810 */ /* 0x001fc80007ffe804 */
[----:B------:R-:W-:Y:S01]  /*1a60*/  IADD3 R3, PT, PT, R6, R3, RZ ;  /* 0x0000000306037210 */ /* 0x000fe20007ffe0ff */
[----:B-1----:R-:W-:-:S04]  /*1a70*/  FFMA R8, R7, R9, 1 ;  /* 0x3f80000007087423 */ /* 0x002fc80000000009 */
[----:B------:R-:W-:-:S04]  /*1a80*/  FFMA R10, R7, R8, R7 ;  /* 0x00000008070a7223 */ /* 0x000fc80000000007 */
[----:B------:R-:W-:-:S04]  /*1a90*/  FFMA R7, R0, R10, RZ ;  /* 0x0000000a00077223 */ /* 0x000fc800000000ff */
[----:B------:R-:W-:-:S04]  /*1aa0*/  FFMA R8, R9, R7, R0 ;  /* 0x0000000709087223 */ /* 0x000fc80000000000 */
[----:B------:R-:W-:-:S04]  /*1ab0*/  FFMA R7, R10, R8, R7 ;  /* 0x000000080a077223 */ /* 0x000fc80000000007 */
[----:B------:R-:W-:-:S04]  /*1ac0*/  FFMA R8, R9, R7, R0 ;  /* 0x0000000709087223 */ /* 0x000fc80000000000 */
[----:B------:R-:W-:-:S05]  /*1ad0*/  FFMA R0, R10, R8, R7 ;  /* 0x000000080a007223 */ /* 0x000fca0000000007 */
[----:B------:R-:W-:-:S04]  /*1ae0*/  SHF.R.U32.HI R4, RZ, 0x17, R0 ;  /* 0x00000017ff047819 */ /* 0x000fc80000011600 */
[----:B------:R-:W-:-:S05]  /*1af0*/  LOP3.LUT R4, R4, 0xff, RZ, 0xc0, !PT ;  /* 0x000000ff04047812 */ /* 0x000fca00078ec0ff */
[----:B------:R-:W-:-:S04]  /*1b00*/  IMAD.IADD R9, R4, 0x1, R3 ;  /* 0x0000000104097824 */ /* 0x000fc800078e0203 */
[----:B------:R-:W-:-:S05]  /*1b10*/  VIADD R4, R9, 0xffffffff ;  /* 0xffffffff09047836 */ /* 0x000fca0000000000 */
[----:B------:R-:W-:-:S13]  /*1b20*/  ISETP.GE.U32.AND P0, PT, R4, 0xfe, PT ;  /* 0x000000fe0400780c */ /* 0x000fda0003f06070 */
[----:B------:R-:W-:Y:S05]  /*1b30*/  @!P0 BRA `(.L_x_50) ;  /* 0x0000000000808947 */ /* 0x000fea0003800000 */
[----:B------:R-:W-:-:S13]  /*1b40*/  ISETP.GT.AND P0, PT, R9, 0xfe, PT ;  /* 0x000000fe0900780c */ /* 0x000fda0003f04270 */
[----:B------:R-:W-:Y:S05]  /*1b50*/  @P0 BRA `(.L_x_51) ;  /* 0x00000000006c0947 */ /* 0x000fea0003800000 */
[----:B------:R-:W-:-:S13]  /*1b60*/  ISETP.GE.AND P0, PT, R9, 0x1, PT ;  /* 0x000000010900780c */ /* 0x000fda0003f06270 */
[----:B------:R-:W-:Y:S05]  /*1b70*/  @P0 BRA `(.L_x_52) ;  /* 0x0000000000740947 */ /* 0x000fea0003800000 */
[----:B------:R-:W-:Y:S02]  /*1b80*/  ISETP.GE.AND P0, PT, R9, -0x18, PT ;  /* 0xffffffe80900780c */ /* 0x000fe40003f06270 */
[----:B------:R-:W-:-:S11]  /*1b90*/  LOP3.LUT R0, R0, 0x80000000, RZ, 0xc0, !PT ;  /* 0x8000000000007812 */ /* 0x000fd600078ec0ff */
[----:B------:R-:W-:Y:S05]  /*1ba0*/  @!P0 BRA `(.L_x_52) ;  /* 0x0000000000688947 */ /* 0x000fea0003800000 */
[CCC-:B------:R-:W-:Y:S01]  /*1bb0*/  FFMA.RZ R3, R10.reuse, R8.reuse, R7.reuse ;  /* 0x000000080a037223 */ /* 0x1c0fe2000000c007 */
[C---:B------:R-:W-:Y:S01]  /*1bc0*/  IADD3 R6, PT, PT, R9.reuse, 0x20, RZ ;  /* 0x0000002009067810 */ /* 0x040fe20007ffe0ff */
[CCC-:B------:R-:W-:Y:S01]  /*1bd0*/  FFMA.RM R4, R10.reuse, R8.reuse, R7.reuse ;  /* 0x000000080a047223 */ /* 0x1c0fe20000004007 */
[----:B------:R-:W-:Y:S02]  /*1be0*/  ISETP.NE.AND P2, PT, R9, RZ, PT ;  /* 0x000000ff0900720c */ /* 0x000fe40003f45270 */
[----:B------:R-:W-:Y:S01]  /*1bf0*/  LOP3.LUT R5, R3, 0x7fffff, RZ, 0xc0, !PT ;  /* 0x007fffff03057812 */ /* 0x000fe200078ec0ff */
[----:B------:R-:W-:Y:S01]  /*1c00*/  FFMA.RP R3, R10, R8, R7 ;  /* 0x000000080a037223 */ /* 0x000fe20000008007 */
[----:B------:R-:W-:Y:S01]  /*1c10*/  IMAD.MOV R7, RZ, RZ, -R9 ;  /* 0x000000ffff077224 */ /* 0x000fe200078e0a09 */
[----:B------:R-:W-:Y:S02]  /*1c20*/  ISETP.NE.AND P1, PT, R9, RZ, PT ;  /* 0x000000ff0900720c */ /* 0x000fe40003f25270 */
[----:B------:R-:W-:-:S02]  /*1c30*/  LOP3.LUT R5, R5, 0x800000, RZ, 0xfc, !PT ;  /* 0x0080000005057812 */ /* 0x000fc400078efcff */
[----:B------:R-:W-:Y:S02]  /*1c40*/  FSETP.NEU.FTZ.AND P0, PT, R3, R4, PT ;  /* 0x000000040300720b */ /* 0x000fe40003f1d000 */
[----:B------:R-:W-:Y:S02]  /*1c50*/  SHF.L.U32 R6, R5, R6, RZ ;  /* 0x0000000605067219 */ /* 0x000fe400000006ff */
[----:B------:R-:W-:Y:S02]  /*1c60*/  SEL R4, R7, RZ, P2 ;  /* 0x000000ff07047207 */ /* 0x000fe40001000000 */
[----:B------:R-:W-:Y:S02]  /*1c70*/  ISETP.NE.AND P1, PT, R6, RZ, P1 ;  /* 0x000000ff0600720c */ /* 0x000fe40000f25270 */
[----:B------:R-:W-:Y:S02]  /*1c80*/  SHF.R.U32.HI R4, RZ, R4, R5 ;  /* 0x00000004ff047219 */ /* 0x000fe40000011605 */
[----:B------:R-:W-:-:S02]  /*1c90*/  PLOP3.LUT P0, PT, P0, P1, PT, 0xf8, 0x8f ;  /* 0x00000000008f781c */ /* 0x000fc40000703f70 */
[----:B------:R-:W-:Y:S02]  /*1ca0*/  SHF.R.U32.HI R6, RZ, 0x1, R4 ;  /* 0x00000001ff067819 */ /* 0x000fe40000011604 */
[----:B------:R-:W-:-:S04]  /*1cb0*/  SEL R3, RZ, 0x1, !P0 ;  /* 0x00000001ff037807 */ /* 0x000fc80004000000 */
[----:B------:R-:W-:-:S04]  /*1cc0*/  LOP3.LUT R3, R3, 0x1, R6, 0xf8, !PT ;  /* 0x0000000103037812 */ /* 0x000fc800078ef806 */
[----:B------:R-:W-:-:S05]  /*1cd0*/  LOP3.LUT R3, R3, R4, RZ, 0xc0, !PT ;  /* 0x0000000403037212 */ /* 0x000fca00078ec0ff */
[----:B------:R-:W-:-:S05]  /*1ce0*/  IMAD.IADD R3, R6, 0x1, R3 ;  /* 0x0000000106037824 */ /* 0x000fca00078e0203 */
[----:B------:R-:W-:Y:S01]  /*1cf0*/  LOP3.LUT R0, R3, R0, RZ, 0xfc, !PT ;  /* 0x0000000003007212 */ /* 0x000fe200078efcff */
[----:B------:R-:W-:Y:S06]  /*1d00*/  BRA `(.L_x_52) ;  /* 0x0000000000107947 */ /* 0x000fec0003800000 */
.L_x_51:
[----:B------:R-:W-:-:S04]  /*1d10*/  LOP3.LUT R0, R0, 0x80000000, RZ, 0xc0, !PT ;  /* 0x8000000000007812 */ /* 0x000fc800078ec0ff */
[----:B------:R-:W-:Y:S01]  /*1d20*/  LOP3.LUT R0, R0, 0x7f800000, RZ, 0xfc, !PT ;  /* 0x7f80000000007812 */ /* 0x000fe200078efcff */
[----:B------:R-:W-:Y:S06]  /*1d30*/  BRA `(.L_x_52) ;  /* 0x0000000000047947 */ /* 0x000fec0003800000 */
.L_x_50:
[----:B------:R-:W-:-:S07]  /*1d40*/  LEA R0, R3, R0, 0x17 ;  /* 0x0000000003007211 */ /* 0x000fce00078eb8ff */
.L_x_52:
[----:B------:R-:W-:Y:S05]  /*1d50*/  BSYNC.RECONVERGENT B1 ;  /* 0x0000000000017941 */ /* 0x000fea0003800200 */
.L_x_49:
[----:B------:R-:W-:Y:S05]  /*1d60*/  BRA `(.L_x_53) ;  /* 0x0000000000207947 */ /* 0x000fea0003800000 */
.L_x_48:
[----:B------:R-:W-:-:S04]  /*1d70*/  LOP3.LUT R0, R5, 0x80000000, R34, 0x48, !PT ;  /* 0x8000000005007812 */ /* 0x000fc800078e4822 */
[----:B------:R-:W-:Y:S01]  /*1d80*/  LOP3.LUT R0, R0, 0x7f800000, RZ, 0xfc, !PT ;  /* 0x7f80000000007812 */ /* 0x000fe200078efcff */
[----:B------:R-:W-:Y:S06]  /*1d90*/  BRA `(.L_x_53) ;  /* 0x0000000000147947 */ /* 0x000fec0003800000 */
.L_x_47:
[----:B------:R-:W-:Y:S01]  /*1da0*/  LOP3.LUT R0, R5, 0x80000000, R34, 0x48, !PT ;  /* 0x8000000005007812 */ /* 0x000fe200078e4822 */
[----:B------:R-:W-:Y:S06]  /*1db0*/  BRA `(.L_x_53) ;  /* 0x00000000000c7947 */ /* 0x000fec0003800000 */
.L_x_46:
[----:B------:R-:W0:Y:S01]  /*1dc0*/  MUFU.RSQ R0, -QNAN ;  /* 0xffc0000000007908 */ /* 0x000e220000001400 */
[----:B------:R-:W-:Y:S05]  /*1dd0*/  BRA `(.L_x_53) ;  /* 0x0000000000047947 */ /* 0x000fea0003800000 */
.L_x_45:
[----:B------:R-:W-:-:S07]  /*1de0*/  FADD.FTZ R0, R34, R0 ;  /* 0x0000000022007221 */ /* 0x000fce0000010000 */
.L_x_53:
[----:B------:R-:W-:Y:S05]  /*1df0*/  BSYNC.RECONVERGENT B0 ;  /* 0x0000000000007941 */ /* 0x000fea0003800200 */
.L_x_43:
[----:B------:R-:W-:-:S04]  /*1e00*/  IMAD.MOV.U32 R3, RZ, RZ, 0x0 ;  /* 0x00000000ff037424 */ /* 0x000fc800078e00ff */
[----:B0-----:R-:W-:Y:S05]  /*1e10*/  RET.REL.NODEC R2 `(_Z6mean_1PfS_i) ;  /* 0xffffffe002787950 */ /* 0x001fea0003c3ffff */
.L_x_54:
[----:B------:R-:W-:-:S00]  /*1e20*/  BRA `(.L_x_54) ;  /* 0xfffffffc00fc7947 */ /* 0x000fc0000383ffff */
[----:B------:R-:W-:-:S00]  /*1e30*/  NOP ;  /* 0x0000000000007918 */ /* 0x000fc00000000000 */
        /* <DEDUP_REMOVED lines=12> */
.L_x_55:


//--------------------- .nv.global.init           --------------------------
	.section	.nv.global.init,"aw",@progbits
.nv.global.init:
	.type		$str,@object
	.size		$str,($str$2 - $str)
$str:
        /*0000*/ 	.byte	0x74, 0x69, 0x64, 0x20, 0x25, 0x64, 0x0a, 0x00
	.type		$str$2,@object
	.size		$str$2,($str$3 - $str$2)
$str$2:
        /*0008*/ 	.byte	0x64, 0x31, 0x20, 0x3d, 0x20, 0x25, 0x66, 0x0a, 0x00
	.type		$str$3,@object
	.size		$str$3,($str$1 - $str$3)
$str$3:
        /*0011*/ 	.byte	0x64, 0x32, 0x20, 0x3d, 0x20, 0x25, 0x66, 0x0a, 0x00
	.type		$str$1,@object
	.size		$str$1,(.L_1 - $str$1)
$str$1:
        /*001a*/ 	.byte	0x64, 0x30, 0x20, 0x3d, 0x20, 0x25, 0x66, 0x0a, 0x00
.L_1:


//--------------------- .nv.shared.reserved.0     --------------------------
	.section	.nv.shared.reserved.0,"aw",@nobits
	.weak		__nv_reservedSMEM_offset_0_alias
	.size		__nv_reservedSMEM_offset_0_alias, 0, 64
	.other		__nv_reservedSMEM_offset_0_alias,@"STO_CUDA_RESERVED_SHARED STV_DEFAULT"
__nv_reservedSMEM_offset_0_alias:
	.zero		0
	.zero		64


//--------------------- .nv.constant0._Z6mean_1PfS_i --------------------------
	.section	.nv.constant0._Z6mean_1PfS_i,"a",@progbits
	.sectionflags	@""
	.align	4
.nv.constant0._Z6mean_1PfS_i:
	.zero		916


//--------------------- SYMBOLS --------------------------

	.type		.nv.reservedSmem.offset0,@object
	.size		.nv.reservedSmem.offset0,0x4
	.type		vprintf,@function
